//
// Generated by NVIDIA NVVM Compiler
//
// Compiler Build ID: CL-36424714
// Cuda compilation tools, release 13.0, V13.0.88
// Based on NVVM 20.0.0
//

.version 9.0
.target sm_100
.address_size 64

	// .globl	_Z15gol_step_kernelPKmPmiiii

.visible .entry _Z15gol_step_kernelPKmPmiiii(
	.param .u64 .ptr .align 1 _Z15gol_step_kernelPKmPmiiii_param_0,
	.param .u64 .ptr .align 1 _Z15gol_step_kernelPKmPmiiii_param_1,
	.param .u32 _Z15gol_step_kernelPKmPmiiii_param_2,
	.param .u32 _Z15gol_step_kernelPKmPmiiii_param_3,
	.param .u32 _Z15gol_step_kernelPKmPmiiii_param_4,
	.param .u32 _Z15gol_step_kernelPKmPmiiii_param_5
)
{
	.reg .pred 	%p<16>;
	.reg .b32 	%r<51>;
	.reg .b64 	%rd<124>;

	ld.param.u64 	%rd36, [_Z15gol_step_kernelPKmPmiiii_param_0];
	ld.param.u32 	%r7, [_Z15gol_step_kernelPKmPmiiii_param_2];
	ld.param.u32 	%r4, [_Z15gol_step_kernelPKmPmiiii_param_3];
	cvta.to.global.u64 	%rd1, %rd36;
	cvt.s64.s32 	%rd2, %r7;
	cvt.s64.s32 	%rd3, %r4;
	mul.wide.s32 	%rd4, %r4, %r7;
	mov.u32 	%r8, %ctaid.x;
	mov.u32 	%r1, %ntid.x;
	mov.u32 	%r9, %tid.x;
	mad.lo.s32 	%r10, %r8, %r1, %r9;
	cvt.u64.u32 	%rd114, %r10;
	setp.le.u64 	%p1, %rd4, %rd114;
	@%p1 bra 	$L__BB0_17;
	mov.u32 	%r11, %nctaid.x;
	mul.wide.u32 	%rd6, %r1, %r11;
$L__BB0_2:
	ld.param.u32 	%r50, [_Z15gol_step_kernelPKmPmiiii_param_5];
	ld.param.u32 	%r49, [_Z15gol_step_kernelPKmPmiiii_param_4];
	cvt.u64.u32 	%rd8, %r49;
	shr.u64 	%rd9, %rd114, %r49;
	cvt.u32.u64 	%r12, %rd114;
	and.b32  	%r2, %r50, %r12;
	setp.lt.s32 	%p2, %r2, 1;
	add.s32 	%r3, %r2, 1;
	mul.lo.s64 	%rd10, %rd9, %rd3;
	mov.b64 	%rd115, 0;
	@%p2 bra 	$L__BB0_4;
	add.s32 	%r13, %r2, -1;
	cvt.u64.u32 	%rd38, %r13;
	add.s64 	%rd39, %rd10, %rd38;
	shl.b64 	%rd40, %rd39, 3;
	add.s64 	%rd41, %rd1, %rd40;
	ld.global.nc.u64 	%rd115, [%rd41];
$L__BB0_4:
	setp.ge.s32 	%p3, %r3, %r4;
	cvt.s64.s32 	%rd13, %r2;
	add.s64 	%rd14, %rd10, %rd13;
	shl.b64 	%rd43, %rd14, 3;
	add.s64 	%rd15, %rd1, %rd43;
	ld.global.nc.u64 	%rd16, [%rd15];
	mov.b64 	%rd116, 0;
	@%p3 bra 	$L__BB0_6;
	ld.global.nc.u64 	%rd116, [%rd15+8];
$L__BB0_6:
	setp.lt.s32 	%p4, %r2, 1;
	setp.eq.s64 	%p5, %rd9, 0;
	or.pred  	%p6, %p5, %p4;
	@%p6 bra 	$L__BB0_8;
	add.s32 	%r14, %r2, -1;
	cvt.u64.u32 	%rd45, %r14;
	sub.s64 	%rd46, %rd10, %rd3;
	add.s64 	%rd47, %rd46, %rd45;
	shl.b64 	%rd48, %rd47, 3;
	add.s64 	%rd49, %rd1, %rd48;
	ld.global.nc.u64 	%rd119, [%rd49];
	bra.uni 	$L__BB0_9;
$L__BB0_8:
	mov.b64 	%rd119, 0;
	mov.u64 	%rd118, %rd119;
	mov.u64 	%rd120, %rd119;
	@%p5 bra 	$L__BB0_11;
$L__BB0_9:
	setp.ge.s32 	%p8, %r3, %r4;
	sub.s64 	%rd51, %rd10, %rd3;
	add.s64 	%rd52, %rd51, %rd13;
	shl.b64 	%rd53, %rd52, 3;
	add.s64 	%rd21, %rd1, %rd53;
	ld.global.nc.u64 	%rd118, [%rd21];
	mov.b64 	%rd120, 0;
	@%p8 bra 	$L__BB0_11;
	ld.global.nc.u64 	%rd120, [%rd21+8];
$L__BB0_11:
	setp.lt.s32 	%p9, %r2, 1;
	cvt.u32.u64 	%r15, %rd8;
	shr.u64 	%rd55, %rd114, %r15;
	add.s64 	%rd56, %rd55, 1;
	setp.ge.u64 	%p10, %rd56, %rd2;
	mov.b64 	%rd121, 0;
	or.pred  	%p11, %p10, %p9;
	@%p11 bra 	$L__BB0_13;
	add.s32 	%r16, %r2, -1;
	cvt.u64.u32 	%rd57, %r16;
	setp.lt.u64 	%p12, %rd56, %rd2;
	mad.lo.s64 	%rd60, %rd55, %rd3, %rd3;
	selp.b64 	%rd61, %rd60, 0, %p12;
	add.s64 	%rd62, %rd61, %rd57;
	shl.b64 	%rd63, %rd62, 3;
	add.s64 	%rd64, %rd1, %rd63;
	ld.global.nc.u64 	%rd121, [%rd64];
$L__BB0_13:
	mov.b64 	%rd122, 0;
	mov.u64 	%rd123, %rd122;
	@%p10 bra 	$L__BB0_16;
	setp.ge.s32 	%p14, %r3, %r4;
	shl.b64 	%rd69, %rd3, 3;
	add.s64 	%rd29, %rd15, %rd69;
	ld.global.nc.u64 	%rd122, [%rd29];
	@%p14 bra 	$L__BB0_16;
	ld.global.nc.u64 	%rd123, [%rd29+8];
$L__BB0_16:
	ld.param.u64 	%rd113, [_Z15gol_step_kernelPKmPmiiii_param_1];
	mov.b64 	{%r19, %r20}, %rd119;
	mov.b64 	{%r21, %r22}, %rd118;
	shf.l.wrap.b32 	%r23, %r20, %r21, 1;
	shf.l.wrap.b32 	%r24, %r21, %r22, 1;
	mov.b64 	%rd70, {%r23, %r24};
	mov.b64 	{%r25, %r26}, %rd115;
	mov.b64 	{%r27, %r28}, %rd16;
	shf.l.wrap.b32 	%r29, %r26, %r27, 1;
	shf.l.wrap.b32 	%r30, %r27, %r28, 1;
	mov.b64 	%rd71, {%r29, %r30};
	mov.b64 	{%r31, %r32}, %rd121;
	mov.b64 	{%r33, %r34}, %rd122;
	shf.l.wrap.b32 	%r35, %r32, %r33, 1;
	shf.l.wrap.b32 	%r36, %r33, %r34, 1;
	mov.b64 	%rd72, {%r35, %r36};
	mov.b64 	{%r37, %r38}, %rd120;
	shf.l.wrap.b32 	%r39, %r22, %r37, 31;
	shf.l.wrap.b32 	%r40, %r21, %r22, 31;
	mov.b64 	%rd73, {%r40, %r39};
	mov.b64 	{%r41, %r42}, %rd116;
	shf.l.wrap.b32 	%r43, %r28, %r41, 31;
	shf.l.wrap.b32 	%r44, %r27, %r28, 31;
	mov.b64 	%rd74, {%r44, %r43};
	mov.b64 	{%r45, %r46}, %rd123;
	shf.l.wrap.b32 	%r47, %r34, %r45, 31;
	shf.l.wrap.b32 	%r48, %r33, %r34, 31;
	mov.b64 	%rd75, {%r48, %r47};
	xor.b64  	%rd76, %rd70, %rd71;
	xor.b64  	%rd77, %rd72, %rd76;
	and.b64  	%rd78, %rd70, %rd71;
	and.b64  	%rd79, %rd72, %rd76;
	or.b64  	%rd80, %rd79, %rd78;
	xor.b64  	%rd81, %rd73, %rd74;
	xor.b64  	%rd82, %rd75, %rd81;
	and.b64  	%rd83, %rd73, %rd74;
	and.b64  	%rd84, %rd75, %rd81;
	or.b64  	%rd85, %rd84, %rd83;
	xor.b64  	%rd86, %rd122, %rd118;
	and.b64  	%rd87, %rd122, %rd118;
	xor.b64  	%rd88, %rd82, %rd77;
	xor.b64  	%rd89, %rd88, %rd86;
	and.b64  	%rd90, %rd82, %rd77;
	and.b64  	%rd91, %rd88, %rd86;
	or.b64  	%rd92, %rd91, %rd90;
	xor.b64  	%rd93, %rd85, %rd80;
	and.b64  	%rd94, %rd85, %rd80;
	xor.b64  	%rd95, %rd93, %rd87;
	and.b64  	%rd96, %rd93, %rd87;
	xor.b64  	%rd97, %rd95, %rd92;
	and.b64  	%rd98, %rd95, %rd92;
	xor.b64  	%rd99, %rd96, %rd94;
	xor.b64  	%rd100, %rd99, %rd98;
	and.b64  	%rd101, %rd98, %rd94;
	or.b64  	%rd102, %rd100, %rd101;
	not.b64 	%rd103, %rd102;
	and.b64  	%rd104, %rd89, %rd103;
	or.b64  	%rd105, %rd102, %rd89;
	not.b64 	%rd106, %rd105;
	and.b64  	%rd107, %rd16, %rd106;
	or.b64  	%rd108, %rd107, %rd104;
	and.b64  	%rd109, %rd108, %rd97;
	cvta.to.global.u64 	%rd110, %rd113;
	add.s64 	%rd112, %rd110, %rd43;
	st.global.u64 	[%rd112], %rd109;
	add.s64 	%rd114, %rd114, %rd6;
	setp.lt.u64 	%p15, %rd114, %rd4;
	@%p15 bra 	$L__BB0_2;
$L__BB0_17:
	ret;

}


// ===== COMPILED SASS (sm_100) =====

	.target	sm_100

	.elftype	@"ET_EXEC"


//--------------------- .note.nv.tkinfo           --------------------------
	.section	.note.nv.tkinfo,"",@"SHT_NOTE"
	.sectionflags	@"SHF_NOTE_NV_TKINFO"
	.tkinfo
        /*0018*/ 	.word	0x00000002
        /*0030*/ 	.string	""
        /*0030*/ 	.string	"ptxas"
        /*0030*/ 	.string	"Cuda compilation tools, release 13.0, V13.0.88"
        /*0030*/ 	.string	"Build cuda_13.0.r13.0/compiler.36424714_0"
        /*0030*/ 	.string	"-arch sm_100 -m 64 "



//--------------------- .note.nv.cuinfo           --------------------------
	.section	.note.nv.cuinfo,"",@"SHT_NOTE"
	.sectionflags	@"SHF_NOTE_NV_CUINFO"
        /*0018*/ 	.short	0x0002
        /*001a*/ 	.short	0x0064
        /*001c*/ 	.short	0x0082
	.zero		2


//--------------------- .nv.info                  --------------------------
	.section	.nv.info,"",@"SHT_CUDA_INFO"
	.align	4


	//----- nvinfo : EIATTR_REGCOUNT
	.align		4
        /*0000*/ 	.byte	0x04, 0x2f
        /*0002*/ 	.short	(.L_1 - .L_0)
	.align		4
.L_0:
        /*0004*/ 	.word	index@(_Z15gol_step_kernelPKmPmiiii)
        /*0008*/ 	.word	0x00000020


	//----- nvinfo : EIATTR_FRAME_SIZE
	.align		4
.L_1:
        /*000c*/ 	.byte	0x04, 0x11
        /*000e*/ 	.short	(.L_3 - .L_2)
	.align		4
.L_2:
        /*0010*/ 	.word	index@(_Z15gol_step_kernelPKmPmiiii)
        /*0014*/ 	.word	0x00000000


	//----- nvinfo : EIATTR_MIN_STACK_SIZE
	.align		4
.L_3:
        /*0018*/ 	.byte	0x04, 0x12
        /*001a*/ 	.short	(.L_5 - .L_4)
	.align		4
.L_4:
        /*001c*/ 	.word	index@(_Z15gol_step_kernelPKmPmiiii)
        /*0020*/ 	.word	0x00000000
.L_5:


//--------------------- .nv.compat                --------------------------
	.section	.nv.compat,"",@"SHT_CUDA_COMPAT_INFO"
	.align	4
        /*0000*/ 	.byte	0x02, 0x09, 0x00, 0x00, 0x02, 0x02, 0x01, 0x00, 0x02, 0x05, 0x05, 0x00, 0x03, 0x07, 0x01, 0x01
        /*0010*/ 	.byte	0x02, 0x03, 0x00, 0x00, 0x02, 0x06, 0x01, 0x00, 0x04, 0x0b, 0x08, 0x00, 0x09, 0x00, 0x00, 0x00
        /*0020*/ 	.byte	0x00, 0x00, 0x00, 0x00


//--------------------- .nv.info._Z15gol_step_kernelPKmPmiiii --------------------------
	.section	.nv.info._Z15gol_step_kernelPKmPmiiii,"",@"SHT_CUDA_INFO"
	.sectionflags	@""
	.align	4


	//----- nvinfo : EIATTR_CUDA_API_VERSION
	.align		4
        /*0000*/ 	.byte	0x04, 0x37
        /*0002*/ 	.short	(.L_7 - .L_6)
.L_6:
        /*0004*/ 	.word	0x00000082


	//----- nvinfo : EIATTR_KPARAM_INFO
	.align		4
.L_7:
        /*0008*/ 	.byte	0x04, 0x17
        /*000a*/ 	.short	(.L_9 - .L_8)
.L_8:
        /*000c*/ 	.word	0x00000000
        /*0010*/ 	.short	0x0005
        /*0012*/ 	.short	0x001c
        /*0014*/ 	.byte	0x00, 0xf0, 0x11, 0x00


	//----- nvinfo : EIATTR_KPARAM_INFO
	.align		4
.L_9:
        /*0018*/ 	.byte	0x04, 0x17
        /*001a*/ 	.short	(.L_11 - .L_10)
.L_10:
        /*001c*/ 	.word	0x00000000
        /*0020*/ 	.short	0x0004
        /*0022*/ 	.short	0x0018
        /*0024*/ 	.byte	0x00, 0xf0, 0x11, 0x00


	//----- nvinfo : EIATTR_KPARAM_INFO
	.align		4
.L_11:
        /*0028*/ 	.byte	0x04, 0x17
        /*002a*/ 	.short	(.L_13 - .L_12)
.L_12:
        /*002c*/ 	.word	0x00000000
        /*0030*/ 	.short	0x0003
        /*0032*/ 	.short	0x0014
        /*0034*/ 	.byte	0x00, 0xf0, 0x11, 0x00


	//----- nvinfo : EIATTR_KPARAM_INFO
	.align		4
.L_13:
        /*0038*/ 	.byte	0x04, 0x17
        /*003a*/ 	.short	(.L_15 - .L_14)
.L_14:
        /*003c*/ 	.word	0x00000000
        /*0040*/ 	.short	0x0002
        /*0042*/ 	.short	0x0010
        /*0044*/ 	.byte	0x00, 0xf0, 0x11, 0x00


	//----- nvinfo : EIATTR_KPARAM_INFO
	.align		4
.L_15:
        /*0048*/ 	.byte	0x04, 0x17
        /*004a*/ 	.short	(.L_17 - .L_16)
.L_16:
        /*004c*/ 	.word	0x00000000
        /*0050*/ 	.short	0x0001
        /*0052*/ 	.short	0x0008
        /*0054*/ 	.byte	0x00, 0xf5, 0x21, 0x00


	//----- nvinfo : EIATTR_KPARAM_INFO
	.align		4
.L_17:
        /*0058*/ 	.byte	0x04, 0x17
        /*005a*/ 	.short	(.L_19 - .L_18)
.L_18:
        /*005c*/ 	.word	0x00000000
        /*0060*/ 	.short	0x0000
        /*0062*/ 	.short	0x0000
        /*0064*/ 	.byte	0x00, 0xf5, 0x21, 0x00


	//----- nvinfo : EIATTR_SPARSE_MMA_MASK
	.align		4
.L_19:
        /*0068*/ 	.byte	0x03, 0x50
        /*006a*/ 	.short	0x0000


	//----- nvinfo : EIATTR_MAXREG_COUNT
	.align		4
        /*006c*/ 	.byte	0x03, 0x1b
        /*006e*/ 	.short	0x00ff


	//----- nvinfo : EIATTR_MERCURY_ISA_VERSION
	.align		4
        /*0070*/ 	.byte	0x03, 0x5f
        /*0072*/ 	.short	0x0101


	//----- nvinfo : EIATTR_VRC_CTA_INIT_COUNT
	.align		4
        /*0074*/ 	.byte	0x02, 0x4a
	.zero		1
	.zero		1


	//----- nvinfo : EIATTR_EXIT_INSTR_OFFSETS
	.align		4
        /*0078*/ 	.byte	0x04, 0x1c
        /*007a*/ 	.short	(.L_21 - .L_20)


	//   ....[0]....
.L_20:
        /*007c*/ 	.word	0x000000b0


	//   ....[1]....
        /*0080*/ 	.word	0x00000a40


	//----- nvinfo : EIATTR_CRS_STACK_SIZE
	.align		4
.L_21:
        /*0084*/ 	.byte	0x04, 0x1e
        /*0086*/ 	.short	(.L_23 - .L_22)
.L_22:
        /*0088*/ 	.word	0x00000000


	//----- nvinfo : EIATTR_CBANK_PARAM_SIZE
	.align		4
.L_23:
        /*008c*/ 	.byte	0x03, 0x19
        /*008e*/ 	.short	0x0020


	//----- nvinfo : EIATTR_PARAM_CBANK
	.align		4
        /*0090*/ 	.byte	0x04, 0x0a
        /*0092*/ 	.short	(.L_25 - .L_24)
	.align		4
.L_24:
        /*0094*/ 	.word	index@(.nv.constant0._Z15gol_step_kernelPKmPmiiii)
        /*0098*/ 	.short	0x0380
        /*009a*/ 	.short	0x0020


	//----- nvinfo : EIATTR_SW_WAR
	.align		4
.L_25:
        /*009c*/ 	.byte	0x04, 0x36
        /*009e*/ 	.short	(.L_27 - .L_26)
.L_26:
        /*00a0*/ 	.word	0x00000008
.L_27:


//--------------------- .nv.callgraph             --------------------------
	.section	.nv.callgraph,"",@"SHT_CUDA_CALLGRAPH"
	.align	4
	.sectionentsize	8
	.align		4
        /*0000*/ 	.word	0x00000000
	.align		4
        /*0004*/ 	.word	0xffffffff
	.align		4
        /*0008*/ 	.word	0x00000000
	.align		4
        /*000c*/ 	.word	0xfffffffe
	.align		4
        /*0010*/ 	.word	0x00000000
	.align		4
        /*0014*/ 	.word	0xfffffffd
	.align		4
        /*0018*/ 	.word	0x00000000
	.align		4
        /*001c*/ 	.word	0xfffffffc


//--------------------- .text._Z15gol_step_kernelPKmPmiiii --------------------------
	.section	.text._Z15gol_step_kernelPKmPmiiii,"ax",@progbits
	.align	128
        .global         _Z15gol_step_kernelPKmPmiiii
        .type           _Z15gol_step_kernelPKmPmiiii,@function
        .size           _Z15gol_step_kernelPKmPmiiii,(.L_x_8 - _Z15gol_step_kernelPKmPmiiii)
        .other          _Z15gol_step_kernelPKmPmiiii,@"STO_CUDA_ENTRY STV_DEFAULT"
_Z15gol_step_kernelPKmPmiiii:
.text._Z15gol_step_kernelPKmPmiiii:
[----:B------:R-:W-:Y:S01]  /*0000*/  LDC R1, c[0x0][0x37c] ;  /* 0x0000df00ff017b82 */ /* 0x000fe20000000800 */
[----:B------:R-:W0:Y:S01]  /*0010*/  S2R R21, SR_TID.X ;  /* 0x0000000000157919 */ /* 0x000e220000002100 */
[----:B------:R-:W1:Y:S06]  /*0020*/  LDCU UR4, c[0x0][0x360] ;  /* 0x00006c00ff0477ac */ /* 0x000e6c0008000800 */
[----:B------:R-:W0:Y:S01]  /*0030*/  S2UR UR5, SR_CTAID.X ;  /* 0x00000000000579c3 */ /* 0x000e220000002500 */
[----:B------:R-:W2:Y:S07]  /*0040*/  LDCU.64 UR6, c[0x0][0x390] ;  /* 0x00007200ff0677ac */ /* 0x000eae0008000a00 */
[----:B------:R-:W0:Y:S01]  /*0050*/  LDC R0, c[0x0][0x360] ;  /* 0x0000d800ff007b82 */ /* 0x000e220000000800 */
[----:B--2---:R-:W-:Y:S01]  /*0060*/  UIMAD.WIDE UR8, UR7, UR6, URZ ;  /* 0x00000006070872a5 */ /* 0x004fe2000f8e02ff */
[----:B0-----:R-:W-:-:S05]  /*0070*/  IMAD R21, R0, UR5, R21 ;  /* 0x0000000500157c24 */ /* 0x001fca000f8e0215 */
[----:B------:R-:W-:Y:S01]  /*0080*/  IMAD.U32 R0, RZ, RZ, UR9 ;  /* 0x00000009ff007e24 */ /* 0x000fe2000f8e00ff */
[----:B------:R-:W-:-:S04]  /*0090*/  ISETP.LT.U32.AND P0, PT, R21, UR8, PT ;  /* 0x0000000815007c0c */ /* 0x000fc8000bf01070 */
[----:B------:R-:W-:-:S13]  /*00a0*/  ISETP.GT.U32.AND.EX P0, PT, R0, RZ, PT, P0 ;  /* 0x000000ff0000720c */ /* 0x000fda0003f04100 */
[----:B-1----:R-:W-:Y:S05]  /*00b0*/  @!P0 EXIT ;  /* 0x000000000000894d */ /* 0x002fea0003800000 */
[----:B------:R-:W0:Y:S01]  /*00c0*/  LDCU UR5, c[0x0][0x370] ;  /* 0x00006e00ff0577ac */ /* 0x000e220008000800 */
[----:B------:R-:W-:Y:S01]  /*00d0*/  IMAD.MOV.U32 R14, RZ, RZ, RZ ;  /* 0x000000ffff0e7224 */ /* 0x000fe200078e00ff */
[----:B------:R-:W1:Y:S01]  /*00e0*/  LDCU.64 UR10, c[0x0][0x358] ;  /* 0x00006b00ff0a77ac */ /* 0x000e620008000a00 */
[----:B------:R-:W2:Y:S01]  /*00f0*/  LDCU UR16, c[0x0][0x390] ;  /* 0x00007200ff1077ac */ /* 0x000ea20008000800 */
[----:B------:R-:W3:Y:S01]  /*0100*/  LDCU.64 UR12, c[0x0][0x398] ;  /* 0x00007300ff0c77ac */ /* 0x000ee20008000a00 */
[----:B------:R-:W4:Y:S01]  /*0110*/  LDCU.64 UR14, c[0x0][0x388] ;  /* 0x00007100ff0e77ac */ /* 0x000f220008000a00 */
[----:B------:R-:W-:Y:S02]  /*0120*/  USHF.R.S32.HI UR6, URZ, 0x1f, UR6 ;  /* 0x0000001fff067899 */ /* 0x000fe40008011406 */
[----:B------:R-:W-:Y:S02]  /*0130*/  USHF.R.S32.HI UR7, URZ, 0x1f, UR7 ;  /* 0x0000001fff077899 */ /* 0x000fe40008011407 */
[----:B0-----:R-:W-:-:S12]  /*0140*/  UIMAD.WIDE.U32 UR4, UR4, UR5, URZ ;  /* 0x00000005040472a5 */ /* 0x001fd8000f8e00ff */
.L_x_6:
[----:B------:R-:W0:Y:S01]  /*0150*/  LDC R2, c[0x0][0x394] ;  /* 0x0000e500ff027b82 */ /* 0x000e220000000800 */
[C---:B---3--:R-:W-:Y:S01]  /*0160*/  LOP3.LUT R27, R21.reuse, UR13, RZ, 0xc0, !PT ;  /* 0x0000000d151b7c12 */ /* 0x048fe2000f8ec0ff */
[----:B------:R-:W-:Y:S01]  /*0170*/  IMAD.MOV.U32 R17, RZ, RZ, RZ ;  /* 0x000000ffff117224 */ /* 0x000fe200078e00ff */
[--C-:B------:R-:W-:Y:S01]  /*0180*/  SHF.R.U64 R25, R21, UR12, R14.reuse ;  /* 0x0000000c15197c19 */ /* 0x100fe2000800120e */
[----:B------:R-:W-:Y:S01]  /*0190*/  IMAD.MOV.U32 R15, RZ, RZ, RZ ;  /* 0x000000ffff0f7224 */ /* 0x000fe200078e00ff */
[----:B------:R-:W-:Y:S01]  /*01a0*/  SHF.R.U32.HI R29, RZ, UR12, R14 ;  /* 0x0000000cff1d7c19 */ /* 0x000fe2000801160e */
[C---:B------:R-:W-:Y:S01]  /*01b0*/  VIADD R13, R27.reuse, 0x1 ;  /* 0x000000011b0d7836 */ /* 0x040fe20000000000 */
[----:B------:R-:W-:Y:S01]  /*01c0*/  ISETP.GE.AND P0, PT, R27, 0x1, PT ;  /* 0x000000011b00780c */ /* 0x000fe20003f06270 */
[----:B------:R-:W3:Y:S01]  /*01d0*/  LDC.64 R4, c[0x0][0x380] ;  /* 0x0000e000ff047b82 */ /* 0x000ee20000000a00 */
[----:B------:R-:W-:Y:S02]  /*01e0*/  ISETP.EQ.U32.AND P1, PT, R25, RZ, PT ;  /* 0x000000ff1900720c */ /* 0x000fe40003f22070 */
[----:B------:R-:W-:-:S02]  /*01f0*/  SHF.R.S32.HI R20, RZ, 0x1f, R27 ;  /* 0x0000001fff147819 */ /* 0x000fc4000001141b */
[----:B------:R-:W-:-:S07]  /*0200*/  ISETP.EQ.OR.EX P1, PT, R29, RZ, !P0, P1 ;  /* 0x000000ff1d00720c */ /* 0x000fce0004722710 */
[----:B------:R-:W-:Y:S02]  /*0210*/  @P0 VIADD R9, R27, 0xffffffff ;  /* 0xffffffff1b090836 */ /* 0x000fe40000000000 */
[-C--:B0-----:R-:W-:Y:S01]  /*0220*/  IMAD R0, R29, R2.reuse, RZ ;  /* 0x000000021d007224 */ /* 0x081fe200078e02ff */
[-C--:B------:R-:W-:Y:S01]  /*0230*/  ISETP.GE.AND P3, PT, R13, R2.reuse, PT ;  /* 0x000000020d00720c */ /* 0x080fe20003f66270 */
[----:B------:R-:W-:-:S04]  /*0240*/  IMAD.WIDE.U32 R6, R25, R2, RZ ;  /* 0x0000000219067225 */ /* 0x000fc800078e00ff */
[----:B------:R-:W-:Y:S01]  /*0250*/  IMAD R11, R25, UR7, R0 ;  /* 0x00000007190b7c24 */ /* 0x000fe2000f8e0200 */
[-C--:B------:R-:W-:Y:S02]  /*0260*/  IADD3 R19, P2, PT, R27, R6.reuse, RZ ;  /* 0x000000061b137210 */ /* 0x080fe40007f5e0ff */
[----:B------:R-:W-:Y:S01]  /*0270*/  @P0 IADD3 R8, P5, PT, R9, R6, RZ ;  /* 0x0000000609080210 */ /* 0x000fe20007fbe0ff */
[----:B------:R-:W-:Y:S02]  /*0280*/  IMAD.IADD R18, R7, 0x1, R11 ;  /* 0x0000000107127824 */ /* 0x000fe400078e020b */
[----:B------:R-:W-:Y:S02]  /*0290*/  @!P1 VIADD R11, R27, 0xffffffff ;  /* 0xffffffff1b0b9836 */ /* 0x000fe40000000000 */
[----:B------:R-:W-:-:S03]  /*02a0*/  IMAD.X R0, R20, 0x1, R18, P2 ;  /* 0x0000000114007824 */ /* 0x000fc600010e0612 */
[----:B------:R-:W-:Y:S01]  /*02b0*/  @!P1 IADD3 R9, P2, P4, R11, R6, -R2 ;  /* 0x000000060b099210 */ /* 0x000fe20007c5e802 */
[----:B------:R-:W-:Y:S01]  /*02c0*/  @P0 IMAD.X R11, RZ, RZ, R18, P5 ;  /* 0x000000ffff0b0224 */ /* 0x000fe200028e0612 */
[C---:B------:R-:W-:Y:S01]  /*02d0*/  SHF.L.U64.HI R0, R19.reuse, 0x3, R0 ;  /* 0x0000000313007819 */ /* 0x040fe20000010200 */
[----:B------:R-:W-:Y:S01]  /*02e0*/  IMAD.SHL.U32 R19, R19, 0x8, RZ ;  /* 0x0000000813137824 */ /* 0x000fe200078e00ff */
[CC--:B---3--:R-:W-:Y:S02]  /*02f0*/  @P0 LEA R12, P5, R8.reuse, R4.reuse, 0x3 ;  /* 0x00000004080c0211 */ /* 0x0c8fe400078a18ff */
[----:B------:R-:W-:Y:S02]  /*0300*/  @!P1 IADD3.X R10, PT, PT, RZ, ~UR7, R18, P2, P4 ;  /* 0x80000007ff0a9c10 */ /* 0x000fe400097e8412 */
[----:B------:R-:W-:Y:S02]  /*0310*/  @P0 LEA.HI.X R13, R8, R5, R11, 0x3, P5 ;  /* 0x00000005080d0211 */ /* 0x000fe400028f1c0b */
[----:B------:R-:W-:-:S02]  /*0320*/  @!P1 LEA R22, P4, R9, R4, 0x3 ;  /* 0x0000000409169211 */ /* 0x000fc400078818ff */
[----:B------:R-:W-:Y:S01]  /*0330*/  IADD3 R8, P2, PT, R19, R4, RZ ;  /* 0x0000000413087210 */ /* 0x000fe20007f5e0ff */
[----:B-1----:R0:W5:Y:S01]  /*0340*/  @P0 LDG.E.CONSTANT R17, desc[UR10][R12.64+0x4] ;  /* 0x0000040a0c110981 */ /* 0x002162000c1e9900 */
[----:B------:R-:W-:-:S03]  /*0350*/  @!P1 LEA.HI.X R23, R9, R5, R10, 0x3, P4 ;  /* 0x0000000509179211 */ /* 0x000fc600020f1c0a */
[----:B------:R-:W-:-:S03]  /*0360*/  IMAD.X R9, R0, 0x1, R5, P2 ;  /* 0x0000000100097824 */ /* 0x000fc600010e0605 */
[----:B------:R0:W5:Y:S04]  /*0370*/  @!P1 LDG.E.CONSTANT R23, desc[UR10][R22.64+0x4] ;  /* 0x0000040a16179981 */ /* 0x000168000c1e9900 */
[----:B------:R0:W5:Y:S04]  /*0380*/  @!P3 LDG.E.CONSTANT R15, desc[UR10][R8.64+0x8] ;  /* 0x0000080a080fb981 */ /* 0x000168000c1e9900 */
[----:B------:R0:W5:Y:S01]  /*0390*/  LDG.E.64.CONSTANT R10, desc[UR10][R8.64] ;  /* 0x0000000a080a7981 */ /* 0x000162000c1e9b00 */
[----:B------:R-:W-:Y:S01]  /*03a0*/  ISETP.NE.U32.AND P2, PT, R25, RZ, PT ;  /* 0x000000ff1900720c */ /* 0x000fe20003f45070 */
[----:B------:R-:W-:Y:S04]  /*03b0*/  BSSY.RECONVERGENT B1, `(.L_x_0) ;  /* 0x0000011000017945 */ /* 0x000fe80003800200 */
[----:B------:R-:W-:Y:S01]  /*03c0*/  BSSY.RELIABLE B0, `(.L_x_1) ;  /* 0x0000008000007945 */ /* 0x000fe20003800100 */
[----:B------:R-:W-:-:S03]  /*03d0*/  ISETP.NE.AND.EX P2, PT, R29, RZ, PT, P2 ;  /* 0x000000ff1d00720c */ /* 0x000fc60003f45320 */
[----:B0-----:R-:W-:Y:S10]  /*03e0*/  @!P1 BRA `(.L_x_2) ;  /* 0x0000000000149947 */ /* 0x001ff40003800000 */
[----:B------:R-:W-:Y:S05]  /*03f0*/  @!P2 BREAK.RELIABLE B0 ;  /* 0x000000000000a942 */ /* 0x000fea0003800100 */
[----:B-----5:R-:W-:Y:S01]  /*0400*/  IMAD.MOV.U32 R23, RZ, RZ, RZ ;  /* 0x000000ffff177224 */ /* 0x020fe200078e00ff */
[----:B------:R-:W-:Y:S01]  /*0410*/  CS2R R12, SRZ ;  /* 0x00000000000c7805 */ /* 0x000fe2000001ff00 */
[----:B------:R-:W-:Y:S01]  /*0420*/  IMAD.MOV.U32 R16, RZ, RZ, RZ ;  /* 0x000000ffff107224 */ /* 0x000fe200078e00ff */
[----:B------:R-:W-:Y:S06]  /*0430*/  @!P2 BRA `(.L_x_3) ;  /* 0x000000000020a947 */ /* 0x000fec0003800000 */
.L_x_2:
[----:B--2-4-:R-:W-:Y:S05]  /*0440*/  BSYNC.RELIABLE B0 ;  /* 0x0000000000007941 */ /* 0x014fea0003800100 */
.L_x_1:
[----:B------:R-:W-:Y:S01]  /*0450*/  IADD3 R7, P1, P2, R27, R6, -R2 ;  /* 0x000000061b077210 */ /* 0x000fe20007a3e802 */
[----:B------:R-:W-:-:S03]  /*0460*/  IMAD.MOV.U32 R16, RZ, RZ, RZ ;  /* 0x000000ffff107224 */ /* 0x000fc600078e00ff */
[----:B------:R-:W-:Y:S02]  /*0470*/  IADD3.X R18, PT, PT, R20, ~UR7, R18, P1, P2 ;  /* 0x8000000714127c10 */ /* 0x000fe40008fe4412 */
[----:B------:R-:W-:-:S04]  /*0480*/  LEA R6, P1, R7, R4, 0x3 ;  /* 0x0000000407067211 */ /* 0x000fc800078218ff */
[----:B------:R-:W-:-:S05]  /*0490*/  LEA.HI.X R7, R7, R5, R18, 0x3, P1 ;  /* 0x0000000507077211 */ /* 0x000fca00008f1c12 */
[----:B------:R0:W5:Y:S04]  /*04a0*/  @!P3 LDG.E.CONSTANT R16, desc[UR10][R6.64+0x8] ;  /* 0x0000080a0610b981 */ /* 0x000168000c1e9900 */
[----:B------:R0:W5:Y:S02]  /*04b0*/  LDG.E.64.CONSTANT R12, desc[UR10][R6.64] ;  /* 0x0000000a060c7981 */ /* 0x000164000c1e9b00 */
.L_x_3:
[----:B--2-4-:R-:W-:Y:S05]  /*04c0*/  BSYNC.RECONVERGENT B1 ;  /* 0x0000000000017941 */ /* 0x014fea0003800200 */
.L_x_0:
[----:B0-----:R-:W-:Y:S01]  /*04d0*/  IADD3 R6, P2, PT, R25, 0x1, RZ ;  /* 0x0000000119067810 */ /* 0x001fe20007f5e0ff */
[----:B------:R-:W-:-:S03]  /*04e0*/  IMAD.U32 R3, RZ, RZ, UR7 ;  /* 0x00000007ff037e24 */ /* 0x000fc6000f8e00ff */
[----:B------:R-:W-:Y:S01]  /*04f0*/  ISETP.GE.U32.AND P1, PT, R6, UR16, PT ;  /* 0x0000001006007c0c */ /* 0x000fe2000bf26070 */
[----:B------:R-:W-:-:S05]  /*0500*/  IMAD.X R20, RZ, RZ, R29, P2 ;  /* 0x000000ffff147224 */ /* 0x000fca00010e061d */
[----:B------:R-:W-:-:S13]  /*0510*/  ISETP.GE.U32.OR.EX P0, PT, R20, UR6, !P0, P1 ;  /* 0x0000000614007c0c */ /* 0x000fda000c706510 */
[-C--:B------:R-:W-:Y:S01]  /*0520*/  @!P0 IMAD R18, R29, R2.reuse, RZ ;  /* 0x000000021d128224 */ /* 0x080fe200078e02ff */
[----:B------:R-:W-:Y:S01]  /*0530*/  @!P0 ISETP.GE.U32.AND P2, PT, R6, UR16, PT ;  /* 0x0000001006008c0c */ /* 0x000fe2000bf46070 */
[----:B------:R-:W-:-:S03]  /*0540*/  @!P0 IMAD.WIDE.U32 R6, R25, R2, R2 ;  /* 0x0000000219068225 */ /* 0x000fc600078e0002 */
[----:B------:R-:W-:Y:S01]  /*0550*/  @!P0 ISETP.GE.U32.AND.EX P2, PT, R20, UR6, PT, P2 ;  /* 0x0000000614008c0c */ /* 0x000fe2000bf46120 */
[----:B------:R-:W-:Y:S02]  /*0560*/  @!P0 IMAD R25, R25, UR7, R18 ;  /* 0x0000000719198c24 */ /* 0x000fe4000f8e0212 */
[----:B------:R-:W-:Y:S01]  /*0570*/  @!P0 VIADD R27, R27, 0xffffffff ;  /* 0xffffffff1b1b8836 */ /* 0x000fe20000000000 */
[----:B------:R-:W-:Y:S01]  /*0580*/  @!P0 SEL R6, R6, RZ, !P2 ;  /* 0x000000ff06068207 */ /* 0x000fe20005000000 */
[----:B------:R-:W-:Y:S02]  /*0590*/  @!P0 IMAD.IADD R18, R7, 0x1, R25 ;  /* 0x0000000107128824 */ /* 0x000fe400078e0219 */
[----:B------:R-:W-:Y:S01]  /*05a0*/  IMAD.MOV.U32 R25, RZ, RZ, RZ ;  /* 0x000000ffff197224 */ /* 0x000fe200078e00ff */
[----:B------:R-:W-:Y:S02]  /*05b0*/  @!P0 IADD3 R7, P4, PT, R27, R6, RZ ;  /* 0x000000061b078210 */ /* 0x000fe40007f9e0ff */
[----:B------:R-:W-:-:S02]  /*05c0*/  @!P0 SEL R18, R18, RZ, !P2 ;  /* 0x000000ff12128207 */ /* 0x000fc40005000000 */
[----:B------:R-:W-:-:S03]  /*05d0*/  @!P0 LEA R6, P2, R7, R4, 0x3 ;  /* 0x0000000407068211 */ /* 0x000fc600078418ff */
[----:B------:R-:W-:-:S05]  /*05e0*/  @!P0 IMAD.X R18, RZ, RZ, R18, P4 ;  /* 0x000000ffff128224 */ /* 0x000fca00020e0612 */
[----:B------:R-:W-:-:S05]  /*05f0*/  @!P0 LEA.HI.X R7, R7, R5, R18, 0x3, P2 ;  /* 0x0000000507078211 */ /* 0x000fca00010f1c12 */
[----:B------:R0:W5:Y:S01]  /*0600*/  @!P0 LDG.E.CONSTANT R25, desc[UR10][R6.64+0x4] ;  /* 0x0000040a06198981 */ /* 0x000162000c1e9900 */
[----:B------:R-:W-:Y:S01]  /*0610*/  ISETP.GE.U32.AND.EX P1, PT, R20, UR6, PT, P1 ;  /* 0x0000000614007c0c */ /* 0x000fe2000bf26110 */
[----:B------:R-:W-:Y:S01]  /*0620*/  BSSY.RECONVERGENT B1, `(.L_x_4) ;  /* 0x0000009000017945 */ /* 0x000fe20003800200 */
[----:B------:R-:W-:Y:S01]  /*0630*/  IMAD.MOV.U32 R27, RZ, RZ, RZ ;  /* 0x000000ffff1b7224 */ /* 0x000fe200078e00ff */
[----:B------:R-:W-:-:S10]  /*0640*/  CS2R R4, SRZ ;  /* 0x0000000000047805 */ /* 0x000fd4000001ff00 */
[----:B0-----:R-:W-:Y:S05]  /*0650*/  @P1 BRA `(.L_x_5) ;  /* 0x0000000000141947 */ /* 0x001fea0003800000 */
[----:B------:R-:W-:Y:S01]  /*0660*/  IMAD.U32 R3, RZ, RZ, UR7 ;  /* 0x00000007ff037e24 */ /* 0x000fe2000f8e00ff */
[----:B------:R-:W-:-:S04]  /*0670*/  LEA R6, P0, R2, R8, 0x3 ;  /* 0x0000000802067211 */ /* 0x000fc800078018ff */
[----:B------:R-:W-:-:S05]  /*0680*/  LEA.HI.X R7, R2, R9, R3, 0x3, P0 ;  /* 0x0000000902077211 */ /* 0x000fca00000f1c03 */
[----:B------:R0:W5:Y:S04]  /*0690*/  @!P3 LDG.E.CONSTANT R27, desc[UR10][R6.64+0x8] ;  /* 0x0000080a061bb981 */ /* 0x000168000c1e9900 */
[----:B------:R0:W5:Y:S02]  /*06a0*/  LDG.E.64.CONSTANT R4, desc[UR10][R6.64] ;  /* 0x0000000a06047981 */ /* 0x000164000c1e9b00 */
.L_x_5:
[----:B------:R-:W-:Y:S05]  /*06b0*/  BSYNC.RECONVERGENT B1 ;  /* 0x0000000000017941 */ /* 0x000fea0003800200 */
.L_x_4:
[----:B-----5:R-:W-:Y:S02]  /*06c0*/  SHF.L.W.U32.HI R23, R23, 0x1, R12 ;  /* 0x0000000117177819 */ /* 0x020fe40000010e0c */
[----:B------:R-:W-:Y:S02]  /*06d0*/  SHF.L.W.U32.HI R2, R17, 0x1, R10 ;  /* 0x0000000111027819 */ /* 0x000fe40000010e0a */
[----:B------:R-:W-:Y:S02]  /*06e0*/  SHF.L.W.U32.HI R25, R25, 0x1, R4 ;  /* 0x0000000119197819 */ /* 0x000fe40000010e04 */
[----:B------:R-:W-:Y:S02]  /*06f0*/  SHF.L.W.U32.HI R3, R13, 0x1f, R16 ;  /* 0x0000001f0d037819 */ /* 0x000fe40000010e10 */
[----:B------:R-:W-:Y:S02]  /*0700*/  SHF.L.W.U32.HI R24, R11, 0x1f, R15 ;  /* 0x0000001f0b187819 */ /* 0x000fe40000010e0f */
[----:B0-----:R-:W-:-:S02]  /*0710*/  SHF.L.W.U32.HI R7, R5, 0x1f, R27 ;  /* 0x0000001f05077819 */ /* 0x001fc40000010e1b */
[----:B------:R-:W-:Y:S02]  /*0720*/  SHF.L.W.U32.HI R8, R12, 0x1, R13 ;  /* 0x000000010c087819 */ /* 0x000fe40000010e0d */
[----:B------:R-:W-:Y:S02]  /*0730*/  SHF.L.W.U32.HI R15, R10, 0x1, R11 ;  /* 0x000000010a0f7819 */ /* 0x000fe40000010e0b */
[----:B------:R-:W-:Y:S02]  /*0740*/  SHF.L.W.U32.HI R16, R4, 0x1, R5 ;  /* 0x0000000104107819 */ /* 0x000fe40000010e05 */
[----:B------:R-:W-:Y:S02]  /*0750*/  SHF.L.W.U32.HI R17, R12, 0x1f, R13 ;  /* 0x0000001f0c117819 */ /* 0x000fe40000010e0d */
[----:B------:R-:W-:Y:S02]  /*0760*/  SHF.L.W.U32.HI R18, R10, 0x1f, R11 ;  /* 0x0000001f0a127819 */ /* 0x000fe40000010e0b */
[----:B------:R-:W-:-:S02]  /*0770*/  SHF.L.W.U32.HI R20, R4, 0x1f, R5 ;  /* 0x0000001f04147819 */ /* 0x000fc40000010e05 */
[----:B------:R-:W-:Y:S02]  /*0780*/  LOP3.LUT R6, R25, R23, R2, 0x96, !PT ;  /* 0x0000001719067212 */ /* 0x000fe400078e9602 */
[----:B------:R-:W-:Y:S02]  /*0790*/  LOP3.LUT R2, R23, R2, R25, 0xe8, !PT ;  /* 0x0000000217027212 */ /* 0x000fe400078ee819 */
[----:B------:R-:W-:Y:S02]  /*07a0*/  LOP3.LUT R22, R7, R3, R24, 0x96, !PT ;  /* 0x0000000307167212 */ /* 0x000fe400078e9618 */
[----:B------:R-:W-:Y:S02]  /*07b0*/  LOP3.LUT R27, R20, R17, R18, 0x96, !PT ;  /* 0x00000011141b7212 */ /* 0x000fe400078e9612 */
[----:B------:R-:W-:Y:S02]  /*07c0*/  LOP3.LUT R23, R16, R8, R15, 0x96, !PT ;  /* 0x0000000810177212 */ /* 0x000fe400078e960f */
[----:B------:R-:W-:-:S02]  /*07d0*/  LOP3.LUT R3, R3, R24, R7, 0xe8, !PT ;  /* 0x0000001803037212 */ /* 0x000fc400078ee807 */
[----:B------:R-:W-:Y:S02]  /*07e0*/  LOP3.LUT R7, R27, R6, RZ, 0x3c, !PT ;  /* 0x000000061b077212 */ /* 0x000fe400078e3cff */
[----:B------:R-:W-:Y:S02]  /*07f0*/  LOP3.LUT R9, R22, R23, RZ, 0x3c, !PT ;  /* 0x0000001716097212 */ /* 0x000fe400078e3cff */
        /* <DEDUP_REMOVED lines=10> */
[----:B------:R-:W-:Y:S02]  /*08a0*/  LOP3.LUT R23, R29, R4, R12, 0x80, !PT ;  /* 0x000000041d177212 */ /* 0x000fe400078e800c */
[----:B------:R-:W-:Y:S02]  /*08b0*/  LOP3.LUT R16, R16, R5, R13, 0x80, !PT ;  /* 0x0000000510107212 */ /* 0x000fe400078e800d */
[----:B------:R-:W-:Y:S02]  /*08c0*/  LOP3.LUT R18, R17, R6, RZ, 0xc0, !PT ;  /* 0x0000000611127212 */ /* 0x000fe400078ec0ff */
[----:B------:R-:W-:Y:S02]  /*08d0*/  LOP3.LUT R20, R15, R22, RZ, 0xc0, !PT ;  /* 0x000000160f147212 */ /* 0x000fe400078ec0ff */
[----:B------:R-:W-:Y:S02]  /*08e0*/  LOP3.LUT R23, R23, R25, R2, 0x78, !PT ;  /* 0x0000001917177212 */ /* 0x000fe400078e7802 */
[----:B------:R-:W-:-:S02]  /*08f0*/  LOP3.LUT R16, R16, R3, R8, 0x78, !PT ;  /* 0x0000000310107212 */ /* 0x000fc400078e7808 */
[----:B------:R-:W-:Y:S02]  /*0900*/  LOP3.LUT R2, R18, R25, R2, 0x80, !PT ;  /* 0x0000001912027212 */ /* 0x000fe400078e8002 */
[----:B------:R-:W-:Y:S02]  /*0910*/  LOP3.LUT R3, R20, R3, R8, 0x80, !PT ;  /* 0x0000000314037212 */ /* 0x000fe400078e8008 */
[----:B------:R-:W-:Y:S02]  /*0920*/  LOP3.LUT R23, R23, R17, R6, 0x78, !PT ;  /* 0x0000001117177212 */ /* 0x000fe400078e7806 */
[----:B------:R-:W-:Y:S02]  /*0930*/  LOP3.LUT R8, R16, R15, R22, 0x78, !PT ;  /* 0x0000000f10087212 */ /* 0x000fe400078e7816 */
[----:B------:R-:W-:Y:S02]  /*0940*/  LOP3.LUT R4, R7, R4, R12, 0x96, !PT ;  /* 0x0000000407047212 */ /* 0x000fe400078e960c */
[----:B------:R-:W-:-:S02]  /*0950*/  LOP3.LUT R7, R23, R2, RZ, 0xfc, !PT ;  /* 0x0000000217077212 */ /* 0x000fc400078efcff */
[----:B------:R-:W-:Y:S02]  /*0960*/  LOP3.LUT R5, R9, R5, R13, 0x96, !PT ;  /* 0x0000000509057212 */ /* 0x000fe400078e960d */
[----:B------:R-:W-:Y:S02]  /*0970*/  LOP3.LUT R3, R8, R3, RZ, 0xfc, !PT ;  /* 0x0000000308037212 */ /* 0x000fe400078efcff */
[----:B------:R-:W-:Y:S02]  /*0980*/  LOP3.LUT R7, R4, R7, R10, 0x32, !PT ;  /* 0x0000000704077212 */ /* 0x000fe400078e320a */
[----:B------:R-:W-:Y:S02]  /*0990*/  IADD3 R2, P0, PT, R19, UR14, RZ ;  /* 0x0000000e13027c10 */ /* 0x000fe4000ff1e0ff */
[----:B------:R-:W-:Y:S02]  /*09a0*/  LOP3.LUT R10, R5, R3, R11, 0x32, !PT ;  /* 0x00000003050a7212 */ /* 0x000fe400078e320b */
[----:B------:R-:W-:-:S02]  /*09b0*/  LOP3.LUT R6, R7, R17, R6, 0x60, !PT ;  /* 0x0000001107067212 */ /* 0x000fc400078e6006 */
[----:B------:R-:W-:Y:S02]  /*09c0*/  IADD3.X R3, PT, PT, R0, UR15, RZ, P0, !PT ;  /* 0x0000000f00037c10 */ /* 0x000fe400087fe4ff */
[----:B------:R-:W-:Y:S02]  /*09d0*/  LOP3.LUT R7, R10, R15, R22, 0x60, !PT ;  /* 0x0000000f0a077212 */ /* 0x000fe400078e6016 */
[----:B------:R-:W-:-:S03]  /*09e0*/  IADD3 R21, P0, PT, R21, UR4, RZ ;  /* 0x0000000415157c10 */ /* 0x000fc6000ff1e0ff */
[----:B------:R0:W-:Y:S01]  /*09f0*/  STG.E.64 desc[UR10][R2.64], R6 ;  /* 0x0000000602007986 */ /* 0x0001e2000c101b0a */
[----:B------:R-:W-:Y:S02]  /*0a00*/  IADD3.X R14, PT, PT, R14, UR5, RZ, P0, !PT ;  /* 0x000000050e0e7c10 */ /* 0x000fe400087fe4ff */
[----:B------:R-:W-:-:S04]  /*0a10*/  ISETP.GE.U32.AND P0, PT, R21, UR8, PT ;  /* 0x0000000815007c0c */ /* 0x000fc8000bf06070 */
[----:B------:R-:W-:-:S13]  /*0a20*/  ISETP.GE.U32.AND.EX P0, PT, R14, UR9, PT, P0 ;  /* 0x000000090e007c0c */ /* 0x000fda000bf06100 */
[----:B0-----:R-:W-:Y:S05]  /*0a30*/  @!P0 BRA `(.L_x_6) ;  /* 0xfffffff400c48947 */ /* 0x001fea000383ffff */
[----:B------:R-:W-:Y:S05]  /*0a40*/  EXIT ;  /* 0x000000000000794d */ /* 0x000fea0003800000 */
.L_x_7:
[----:B------:R-:W-:-:S00]  /*0a50*/  BRA `(.L_x_7) ;  /* 0xfffffffc00fc7947 */ /* 0x000fc0000383ffff */
[----:B------:R-:W-:-:S00]  /*0a60*/  NOP ;  /* 0x0000000000007918 */ /* 0x000fc00000000000 */
        /* <DEDUP_REMOVED lines=9> */
.L_x_8:


//--------------------- .nv.shared.reserved.0     --------------------------
	.section	.nv.shared.reserved.0,"aw",@nobits
	.weak		__nv_reservedSMEM_offset_0_alias
	.size		__nv_reservedSMEM_offset_0_alias, 0, 64
	.other		__nv_reservedSMEM_offset_0_alias,@"STO_CUDA_RESERVED_SHARED STV_DEFAULT"
__nv_reservedSMEM_offset_0_alias:
	.zero		0
	.zero		64


//--------------------- .nv.constant0._Z15gol_step_kernelPKmPmiiii --------------------------
	.section	.nv.constant0._Z15gol_step_kernelPKmPmiiii,"a",@progbits
	.sectionflags	@""
	.align	4
.nv.constant0._Z15gol_step_kernelPKmPmiiii:
	.zero		928


//--------------------- SYMBOLS --------------------------

	.type		.nv.reservedSmem.offset0,@object
	.size		.nv.reservedSmem.offset0,0x4
